//
// Generated by NVIDIA NVVM Compiler
//
// Compiler Build ID: CL-36424714
// Cuda compilation tools, release 13.0, V13.0.88
// Based on NVVM 20.0.0
//

.version 9.0
.target sm_100
.address_size 64

	// .globl	_Z15multiply_serialPPdS0_i

.visible .entry _Z15multiply_serialPPdS0_i(
	.param .u64 .ptr .align 1 _Z15multiply_serialPPdS0_i_param_0,
	.param .u64 .ptr .align 1 _Z15multiply_serialPPdS0_i_param_1,
	.param .u32 _Z15multiply_serialPPdS0_i_param_2
)
{
	.reg .pred 	%p<11>;
	.reg .b32 	%r<28>;
	.reg .b64 	%rd<130>;
	.reg .b64 	%fd<46>;

	ld.param.u64 	%rd8, [_Z15multiply_serialPPdS0_i_param_0];
	ld.param.u64 	%rd7, [_Z15multiply_serialPPdS0_i_param_1];
	ld.param.u32 	%r18, [_Z15multiply_serialPPdS0_i_param_2];
	cvta.to.global.u64 	%rd1, %rd8;
	setp.lt.s32 	%p1, %r18, 1;
	@%p1 bra 	$L__BB0_16;
	and.b32  	%r1, %r18, 7;
	add.s32 	%r2, %r1, -1;
	and.b32  	%r3, %r18, 3;
	and.b32  	%r4, %r18, 2147483640;
	and.b32  	%r5, %r18, 1;
	neg.s32 	%r6, %r4;
	add.s64 	%rd2, %rd1, 32;
	cvta.to.global.u64 	%rd3, %rd7;
	mov.b32 	%r22, 0;
$L__BB0_2:
	mul.wide.u32 	%rd9, %r22, 8;
	add.s64 	%rd4, %rd3, %rd9;
	mov.b32 	%r23, 0;
$L__BB0_3:
	setp.lt.u32 	%p2, %r18, 8;
	mov.b32 	%r26, 0;
	@%p2 bra 	$L__BB0_6;
	mov.u64 	%rd129, %rd2;
	mov.u32 	%r24, %r6;
$L__BB0_5:
	.pragma "nounroll";
	ld.global.u64 	%rd10, [%rd129+-32];
	cvta.to.global.u64 	%rd11, %rd10;
	add.s64 	%rd13, %rd11, %rd9;
	ld.global.f64 	%fd1, [%rd13];
	mul.wide.u32 	%rd14, %r23, 8;
	add.s64 	%rd15, %rd11, %rd14;
	ld.global.f64 	%fd2, [%rd15];
	mul.f64 	%fd3, %fd1, %fd2;
	ld.global.u64 	%rd16, [%rd4];
	cvta.to.global.u64 	%rd17, %rd16;
	add.s64 	%rd18, %rd17, %rd14;
	st.global.f64 	[%rd18], %fd3;
	ld.global.u64 	%rd19, [%rd129+-24];
	cvta.to.global.u64 	%rd20, %rd19;
	add.s64 	%rd21, %rd20, %rd9;
	ld.global.f64 	%fd4, [%rd21];
	add.s64 	%rd22, %rd20, %rd14;
	ld.global.f64 	%fd5, [%rd22];
	mul.f64 	%fd6, %fd4, %fd5;
	ld.global.u64 	%rd23, [%rd4];
	cvta.to.global.u64 	%rd24, %rd23;
	add.s64 	%rd25, %rd24, %rd14;
	st.global.f64 	[%rd25], %fd6;
	ld.global.u64 	%rd26, [%rd129+-16];
	cvta.to.global.u64 	%rd27, %rd26;
	add.s64 	%rd28, %rd27, %rd9;
	ld.global.f64 	%fd7, [%rd28];
	add.s64 	%rd29, %rd27, %rd14;
	ld.global.f64 	%fd8, [%rd29];
	mul.f64 	%fd9, %fd7, %fd8;
	ld.global.u64 	%rd30, [%rd4];
	cvta.to.global.u64 	%rd31, %rd30;
	add.s64 	%rd32, %rd31, %rd14;
	st.global.f64 	[%rd32], %fd9;
	ld.global.u64 	%rd33, [%rd129+-8];
	cvta.to.global.u64 	%rd34, %rd33;
	add.s64 	%rd35, %rd34, %rd9;
	ld.global.f64 	%fd10, [%rd35];
	add.s64 	%rd36, %rd34, %rd14;
	ld.global.f64 	%fd11, [%rd36];
	mul.f64 	%fd12, %fd10, %fd11;
	ld.global.u64 	%rd37, [%rd4];
	cvta.to.global.u64 	%rd38, %rd37;
	add.s64 	%rd39, %rd38, %rd14;
	st.global.f64 	[%rd39], %fd12;
	ld.global.u64 	%rd40, [%rd129];
	cvta.to.global.u64 	%rd41, %rd40;
	add.s64 	%rd42, %rd41, %rd9;
	ld.global.f64 	%fd13, [%rd42];
	add.s64 	%rd43, %rd41, %rd14;
	ld.global.f64 	%fd14, [%rd43];
	mul.f64 	%fd15, %fd13, %fd14;
	ld.global.u64 	%rd44, [%rd4];
	cvta.to.global.u64 	%rd45, %rd44;
	add.s64 	%rd46, %rd45, %rd14;
	st.global.f64 	[%rd46], %fd15;
	ld.global.u64 	%rd47, [%rd129+8];
	cvta.to.global.u64 	%rd48, %rd47;
	add.s64 	%rd49, %rd48, %rd9;
	ld.global.f64 	%fd16, [%rd49];
	add.s64 	%rd50, %rd48, %rd14;
	ld.global.f64 	%fd17, [%rd50];
	mul.f64 	%fd18, %fd16, %fd17;
	ld.global.u64 	%rd51, [%rd4];
	cvta.to.global.u64 	%rd52, %rd51;
	add.s64 	%rd53, %rd52, %rd14;
	st.global.f64 	[%rd53], %fd18;
	ld.global.u64 	%rd54, [%rd129+16];
	cvta.to.global.u64 	%rd55, %rd54;
	add.s64 	%rd56, %rd55, %rd9;
	ld.global.f64 	%fd19, [%rd56];
	add.s64 	%rd57, %rd55, %rd14;
	ld.global.f64 	%fd20, [%rd57];
	mul.f64 	%fd21, %fd19, %fd20;
	ld.global.u64 	%rd58, [%rd4];
	cvta.to.global.u64 	%rd59, %rd58;
	add.s64 	%rd60, %rd59, %rd14;
	st.global.f64 	[%rd60], %fd21;
	ld.global.u64 	%rd61, [%rd129+24];
	cvta.to.global.u64 	%rd62, %rd61;
	add.s64 	%rd63, %rd62, %rd9;
	ld.global.f64 	%fd22, [%rd63];
	add.s64 	%rd64, %rd62, %rd14;
	ld.global.f64 	%fd23, [%rd64];
	mul.f64 	%fd24, %fd22, %fd23;
	ld.global.u64 	%rd65, [%rd4];
	cvta.to.global.u64 	%rd66, %rd65;
	add.s64 	%rd67, %rd66, %rd14;
	st.global.f64 	[%rd67], %fd24;
	add.s32 	%r24, %r24, 8;
	add.s64 	%rd129, %rd129, 64;
	setp.ne.s32 	%p3, %r24, 0;
	mov.u32 	%r26, %r4;
	@%p3 bra 	$L__BB0_5;
$L__BB0_6:
	setp.eq.s32 	%p4, %r1, 0;
	@%p4 bra 	$L__BB0_14;
	setp.lt.u32 	%p5, %r2, 3;
	@%p5 bra 	$L__BB0_9;
	mul.wide.u32 	%rd68, %r26, 8;
	add.s64 	%rd69, %rd1, %rd68;
	ld.global.u64 	%rd70, [%rd69];
	cvta.to.global.u64 	%rd71, %rd70;
	add.s64 	%rd73, %rd71, %rd9;
	ld.global.f64 	%fd25, [%rd73];
	mul.wide.u32 	%rd74, %r23, 8;
	add.s64 	%rd75, %rd71, %rd74;
	ld.global.f64 	%fd26, [%rd75];
	mul.f64 	%fd27, %fd25, %fd26;
	ld.global.u64 	%rd76, [%rd4];
	cvta.to.global.u64 	%rd77, %rd76;
	add.s64 	%rd78, %rd77, %rd74;
	st.global.f64 	[%rd78], %fd27;
	ld.global.u64 	%rd79, [%rd69+8];
	cvta.to.global.u64 	%rd80, %rd79;
	add.s64 	%rd81, %rd80, %rd9;
	ld.global.f64 	%fd28, [%rd81];
	add.s64 	%rd82, %rd80, %rd74;
	ld.global.f64 	%fd29, [%rd82];
	mul.f64 	%fd30, %fd28, %fd29;
	ld.global.u64 	%rd83, [%rd4];
	cvta.to.global.u64 	%rd84, %rd83;
	add.s64 	%rd85, %rd84, %rd74;
	st.global.f64 	[%rd85], %fd30;
	ld.global.u64 	%rd86, [%rd69+16];
	cvta.to.global.u64 	%rd87, %rd86;
	add.s64 	%rd88, %rd87, %rd9;
	ld.global.f64 	%fd31, [%rd88];
	add.s64 	%rd89, %rd87, %rd74;
	ld.global.f64 	%fd32, [%rd89];
	mul.f64 	%fd33, %fd31, %fd32;
	ld.global.u64 	%rd90, [%rd4];
	cvta.to.global.u64 	%rd91, %rd90;
	add.s64 	%rd92, %rd91, %rd74;
	st.global.f64 	[%rd92], %fd33;
	ld.global.u64 	%rd93, [%rd69+24];
	cvta.to.global.u64 	%rd94, %rd93;
	add.s64 	%rd95, %rd94, %rd9;
	ld.global.f64 	%fd34, [%rd95];
	add.s64 	%rd96, %rd94, %rd74;
	ld.global.f64 	%fd35, [%rd96];
	mul.f64 	%fd36, %fd34, %fd35;
	ld.global.u64 	%rd97, [%rd4];
	cvta.to.global.u64 	%rd98, %rd97;
	add.s64 	%rd99, %rd98, %rd74;
	st.global.f64 	[%rd99], %fd36;
	add.s32 	%r26, %r26, 4;
$L__BB0_9:
	setp.eq.s32 	%p6, %r3, 0;
	@%p6 bra 	$L__BB0_14;
	setp.eq.s32 	%p7, %r3, 1;
	@%p7 bra 	$L__BB0_12;
	mul.wide.u32 	%rd100, %r26, 8;
	add.s64 	%rd101, %rd1, %rd100;
	ld.global.u64 	%rd102, [%rd101];
	cvta.to.global.u64 	%rd103, %rd102;
	add.s64 	%rd105, %rd103, %rd9;
	ld.global.f64 	%fd37, [%rd105];
	mul.wide.u32 	%rd106, %r23, 8;
	add.s64 	%rd107, %rd103, %rd106;
	ld.global.f64 	%fd38, [%rd107];
	mul.f64 	%fd39, %fd37, %fd38;
	ld.global.u64 	%rd108, [%rd4];
	cvta.to.global.u64 	%rd109, %rd108;
	add.s64 	%rd110, %rd109, %rd106;
	st.global.f64 	[%rd110], %fd39;
	ld.global.u64 	%rd111, [%rd101+8];
	cvta.to.global.u64 	%rd112, %rd111;
	add.s64 	%rd113, %rd112, %rd9;
	ld.global.f64 	%fd40, [%rd113];
	add.s64 	%rd114, %rd112, %rd106;
	ld.global.f64 	%fd41, [%rd114];
	mul.f64 	%fd42, %fd40, %fd41;
	ld.global.u64 	%rd115, [%rd4];
	cvta.to.global.u64 	%rd116, %rd115;
	add.s64 	%rd117, %rd116, %rd106;
	st.global.f64 	[%rd117], %fd42;
	add.s32 	%r26, %r26, 2;
$L__BB0_12:
	setp.eq.s32 	%p8, %r5, 0;
	@%p8 bra 	$L__BB0_14;
	mul.wide.u32 	%rd118, %r26, 8;
	add.s64 	%rd119, %rd1, %rd118;
	ld.global.u64 	%rd120, [%rd119];
	cvta.to.global.u64 	%rd121, %rd120;
	add.s64 	%rd123, %rd121, %rd9;
	ld.global.f64 	%fd43, [%rd123];
	mul.wide.u32 	%rd124, %r23, 8;
	add.s64 	%rd125, %rd121, %rd124;
	ld.global.f64 	%fd44, [%rd125];
	mul.f64 	%fd45, %fd43, %fd44;
	ld.global.u64 	%rd126, [%rd4];
	cvta.to.global.u64 	%rd127, %rd126;
	add.s64 	%rd128, %rd127, %rd124;
	st.global.f64 	[%rd128], %fd45;
$L__BB0_14:
	add.s32 	%r23, %r23, 1;
	setp.ne.s32 	%p9, %r23, %r18;
	@%p9 bra 	$L__BB0_3;
	add.s32 	%r22, %r22, 1;
	setp.ne.s32 	%p10, %r22, %r18;
	@%p10 bra 	$L__BB0_2;
$L__BB0_16:
	ret;

}


// ===== COMPILED SASS (sm_100) =====

	.target	sm_100

	.elftype	@"ET_EXEC"


//--------------------- .note.nv.tkinfo           --------------------------
	.section	.note.nv.tkinfo,"",@"SHT_NOTE"
	.sectionflags	@"SHF_NOTE_NV_TKINFO"
	.tkinfo
        /*0018*/ 	.word	0x00000002
        /*0030*/ 	.string	""
        /*0030*/ 	.string	"ptxas"
        /*0030*/ 	.string	"Cuda compilation tools, release 13.0, V13.0.88"
        /*0030*/ 	.string	"Build cuda_13.0.r13.0/compiler.36424714_0"
        /*0030*/ 	.string	"-arch sm_100 -m 64 "



//--------------------- .note.nv.cuinfo           --------------------------
	.section	.note.nv.cuinfo,"",@"SHT_NOTE"
	.sectionflags	@"SHF_NOTE_NV_CUINFO"
        /*0018*/ 	.short	0x0002
        /*001a*/ 	.short	0x0064
        /*001c*/ 	.short	0x0082
	.zero		2


//--------------------- .nv.info                  --------------------------
	.section	.nv.info,"",@"SHT_CUDA_INFO"
	.align	4


	//----- nvinfo : EIATTR_REGCOUNT
	.align		4
        /*0000*/ 	.byte	0x04, 0x2f
        /*0002*/ 	.short	(.L_1 - .L_0)
	.align		4
.L_0:
        /*0004*/ 	.word	index@(_Z15multiply_serialPPdS0_i)
        /*0008*/ 	.word	0x0000001e


	//----- nvinfo : EIATTR_FRAME_SIZE
	.align		4
.L_1:
        /*000c*/ 	.byte	0x04, 0x11
        /*000e*/ 	.short	(.L_3 - .L_2)
	.align		4
.L_2:
        /*0010*/ 	.word	index@(_Z15multiply_serialPPdS0_i)
        /*0014*/ 	.word	0x00000000


	//----- nvinfo : EIATTR_MIN_STACK_SIZE
	.align		4
.L_3:
        /*0018*/ 	.byte	0x04, 0x12
        /*001a*/ 	.short	(.L_5 - .L_4)
	.align		4
.L_4:
        /*001c*/ 	.word	index@(_Z15multiply_serialPPdS0_i)
        /*0020*/ 	.word	0x00000000
.L_5:


//--------------------- .nv.compat                --------------------------
	.section	.nv.compat,"",@"SHT_CUDA_COMPAT_INFO"
	.align	4
        /*0000*/ 	.byte	0x02, 0x09, 0x00, 0x00, 0x02, 0x02, 0x01, 0x00, 0x02, 0x05, 0x05, 0x00, 0x03, 0x07, 0x01, 0x01
        /*0010*/ 	.byte	0x02, 0x03, 0x00, 0x00, 0x02, 0x06, 0x01, 0x00, 0x04, 0x0b, 0x08, 0x00, 0x01, 0x00, 0x00, 0x00
        /*0020*/ 	.byte	0x00, 0x00, 0x00, 0x00


//--------------------- .nv.info._Z15multiply_serialPPdS0_i --------------------------
	.section	.nv.info._Z15multiply_serialPPdS0_i,"",@"SHT_CUDA_INFO"
	.sectionflags	@""
	.align	4


	//----- nvinfo : EIATTR_CUDA_API_VERSION
	.align		4
        /*0000*/ 	.byte	0x04, 0x37
        /*0002*/ 	.short	(.L_7 - .L_6)
.L_6:
        /*0004*/ 	.word	0x00000082


	//----- nvinfo : EIATTR_KPARAM_INFO
	.align		4
.L_7:
        /*0008*/ 	.byte	0x04, 0x17
        /*000a*/ 	.short	(.L_9 - .L_8)
.L_8:
        /*000c*/ 	.word	0x00000000
        /*0010*/ 	.short	0x0002
        /*0012*/ 	.short	0x0010
        /*0014*/ 	.byte	0x00, 0xf0, 0x11, 0x00


	//----- nvinfo : EIATTR_KPARAM_INFO
	.align		4
.L_9:
        /*0018*/ 	.byte	0x04, 0x17
        /*001a*/ 	.short	(.L_11 - .L_10)
.L_10:
        /*001c*/ 	.word	0x00000000
        /*0020*/ 	.short	0x0001
        /*0022*/ 	.short	0x0008
        /*0024*/ 	.byte	0x00, 0xf5, 0x21, 0x00


	//----- nvinfo : EIATTR_KPARAM_INFO
	.align		4
.L_11:
        /*0028*/ 	.byte	0x04, 0x17
        /*002a*/ 	.short	(.L_13 - .L_12)
.L_12:
        /*002c*/ 	.word	0x00000000
        /*0030*/ 	.short	0x0000
        /*0032*/ 	.short	0x0000
        /*0034*/ 	.byte	0x00, 0xf5, 0x21, 0x00


	//----- nvinfo : EIATTR_SPARSE_MMA_MASK
	.align		4
.L_13:
        /*0038*/ 	.byte	0x03, 0x50
        /*003a*/ 	.short	0x0000


	//----- nvinfo : EIATTR_MAXREG_COUNT
	.align		4
        /*003c*/ 	.byte	0x03, 0x1b
        /*003e*/ 	.short	0x00ff


	//----- nvinfo : EIATTR_MERCURY_ISA_VERSION
	.align		4
        /*0040*/ 	.byte	0x03, 0x5f
        /*0042*/ 	.short	0x0101


	//----- nvinfo : EIATTR_VRC_CTA_INIT_COUNT
	.align		4
        /*0044*/ 	.byte	0x02, 0x4a
	.zero		1
	.zero		1


	//----- nvinfo : EIATTR_EXIT_INSTR_OFFSETS
	.align		4
        /*0048*/ 	.byte	0x04, 0x1c
        /*004a*/ 	.short	(.L_15 - .L_14)


	//   ....[0]....
.L_14:
        /*004c*/ 	.word	0x00000030


	//   ....[1]....
        /*0050*/ 	.word	0x00000bf0


	//----- nvinfo : EIATTR_CBANK_PARAM_SIZE
	.align		4
.L_15:
        /*0054*/ 	.byte	0x03, 0x19
        /*0056*/ 	.short	0x0014


	//----- nvinfo : EIATTR_PARAM_CBANK
	.align		4
        /*0058*/ 	.byte	0x04, 0x0a
        /*005a*/ 	.short	(.L_17 - .L_16)
	.align		4
.L_16:
        /*005c*/ 	.word	index@(.nv.constant0._Z15multiply_serialPPdS0_i)
        /*0060*/ 	.short	0x0380
        /*0062*/ 	.short	0x0014


	//----- nvinfo : EIATTR_SW_WAR
	.align		4
.L_17:
        /*0064*/ 	.byte	0x04, 0x36
        /*0066*/ 	.short	(.L_19 - .L_18)
.L_18:
        /*0068*/ 	.word	0x00000008
.L_19:


//--------------------- .nv.callgraph             --------------------------
	.section	.nv.callgraph,"",@"SHT_CUDA_CALLGRAPH"
	.align	4
	.sectionentsize	8
	.align		4
        /*0000*/ 	.word	0x00000000
	.align		4
        /*0004*/ 	.word	0xffffffff
	.align		4
        /*0008*/ 	.word	0x00000000
	.align		4
        /*000c*/ 	.word	0xfffffffe
	.align		4
        /*0010*/ 	.word	0x00000000
	.align		4
        /*0014*/ 	.word	0xfffffffd
	.align		4
        /*0018*/ 	.word	0x00000000
	.align		4
        /*001c*/ 	.word	0xfffffffc


//--------------------- .text._Z15multiply_serialPPdS0_i --------------------------
	.section	.text._Z15multiply_serialPPdS0_i,"ax",@progbits
	.align	128
        .global         _Z15multiply_serialPPdS0_i
        .type           _Z15multiply_serialPPdS0_i,@function
        .size           _Z15multiply_serialPPdS0_i,(.L_x_8 - _Z15multiply_serialPPdS0_i)
        .other          _Z15multiply_serialPPdS0_i,@"STO_CUDA_ENTRY STV_DEFAULT"
_Z15multiply_serialPPdS0_i:
.text._Z15multiply_serialPPdS0_i:
[----:B------:R-:W-:Y:S08]  /*0000*/  LDC R1, c[0x0][0x37c] ;  /* 0x0000df00ff017b82 */ /* 0x000ff00000000800 */
[----:B------:R-:W0:Y:S02]  /*0010*/  LDC R6, c[0x0][0x390] ;  /* 0x0000e400ff067b82 */ /* 0x000e240000000800 */
[----:B0-----:R-:W-:-:S13]  /*0020*/  ISETP.GE.AND P0, PT, R6, 0x1, PT ;  /* 0x000000010600780c */ /* 0x001fda0003f06270 */
[----:B------:R-:W-:Y:S05]  /*0030*/  @!P0 EXIT ;  /* 0x000000000000894d */ /* 0x000fea0003800000 */
[----:B------:R-:W0:Y:S01]  /*0040*/  LDCU.64 UR4, c[0x0][0x380] ;  /* 0x00007000ff0477ac */ /* 0x000e220008000a00 */
[----:B------:R-:W-:Y:S01]  /*0050*/  LOP3.LUT R18, R6, 0x7, RZ, 0xc0, !PT ;  /* 0x0000000706127812 */ /* 0x000fe200078ec0ff */
[----:B------:R-:W-:Y:S01]  /*0060*/  HFMA2 R7, -RZ, RZ, 0, 0 ;  /* 0x00000000ff077431 */ /* 0x000fe200000001ff */
[----:B------:R-:W1:Y:S02]  /*0070*/  LDCU.64 UR6, c[0x0][0x358] ;  /* 0x00006b00ff0677ac */ /* 0x000e640008000a00 */
[----:B------:R-:W-:-:S04]  /*0080*/  IADD3 R0, PT, PT, R18, -0x1, RZ ;  /* 0xffffffff12007810 */ /* 0x000fc80007ffe0ff */
[----:B------:R-:W-:Y:S02]  /*0090*/  ISETP.GE.U32.AND P1, PT, R0, 0x3, PT ;  /* 0x000000030000780c */ /* 0x000fe40003f26070 */
[C---:B------:R-:W-:Y:S02]  /*00a0*/  LOP3.LUT R0, R6.reuse, 0x7ffffff8, RZ, 0xc0, !PT ;  /* 0x7ffffff806007812 */ /* 0x040fe400078ec0ff */
[----:B------:R-:W-:Y:S02]  /*00b0*/  LOP3.LUT R6, R6, 0x3, RZ, 0xc0, !PT ;  /* 0x0000000306067812 */ /* 0x000fe400078ec0ff */
[----:B------:R-:W-:Y:S01]  /*00c0*/  IADD3 R8, PT, PT, -R0, RZ, RZ ;  /* 0x000000ff00087210 */ /* 0x000fe20007ffe1ff */
[----:B0-----:R-:W-:-:S04]  /*00d0*/  UIADD3 UR4, UP0, UPT, UR4, 0x20, URZ ;  /* 0x0000002004047890 */ /* 0x001fc8000ff1e0ff */
[----:B-1----:R-:W-:-:S12]  /*00e0*/  UIADD3.X UR5, UPT, UPT, URZ, UR5, URZ, UP0, !UPT ;  /* 0x00000005ff057290 */ /* 0x002fd800087fe4ff */
.L_x_6:
[----:B0-----:R-:W0:Y:S01]  /*00f0*/  LDC.64 R2, c[0x0][0x388] ;  /* 0x0000e200ff027b82 */ /* 0x001e220000000a00 */
[----:B-1----:R-:W1:Y:S01]  /*0100*/  LDCU UR8, c[0x0][0x390] ;  /* 0x00007200ff0877ac */ /* 0x002e620008000800 */
[----:B------:R-:W-:Y:S02]  /*0110*/  MOV R9, R7 ;  /* 0x0000000700097202 */ /* 0x000fe40000000f00 */
[----:B------:R-:W-:Y:S01]  /*0120*/  MOV R10, RZ ;  /* 0x000000ff000a7202 */ /* 0x000fe20000000f00 */
[C---:B0-----:R-:W-:Y:S01]  /*0130*/  IMAD.WIDE.U32 R2, R7.reuse, 0x8, R2 ;  /* 0x0000000807027825 */ /* 0x041fe200078e0002 */
[----:B------:R-:W-:-:S04]  /*0140*/  IADD3 R7, PT, PT, R7, 0x1, RZ ;  /* 0x0000000107077810 */ /* 0x000fc80007ffe0ff */
[----:B-123--:R-:W-:-:S13]  /*0150*/  ISETP.NE.AND P0, PT, R7, UR8, PT ;  /* 0x0000000807007c0c */ /* 0x00efda000bf05270 */
.L_x_5:
[----:B0-----:R-:W0:Y:S01]  /*0160*/  LDCU UR8, c[0x0][0x390] ;  /* 0x00007200ff0877ac */ /* 0x001e220008000800 */
[----:B------:R-:W-:Y:S01]  /*0170*/  MOV R11, RZ ;  /* 0x000000ff000b7202 */ /* 0x000fe20000000f00 */
[----:B0-----:R-:W-:-:S09]  /*0180*/  UISETP.GE.U32.AND UP0, UPT, UR8, 0x8, UPT ;  /* 0x000000080800788c */ /* 0x001fd2000bf06070 */
[----:B-123--:R-:W-:Y:S05]  /*0190*/  BRA.U !UP0, `(.L_x_0) ;  /* 0x0000000508447547 */ /* 0x00efea000b800000 */
[----:B------:R-:W-:Y:S02]  /*01a0*/  MOV R4, UR4 ;  /* 0x0000000400047c02 */ /* 0x000fe40008000f00 */
[----:B------:R-:W-:Y:S02]  /*01b0*/  MOV R5, UR5 ;  /* 0x0000000500057c02 */ /* 0x000fe40008000f00 */
[----:B------:R-:W-:-:S07]  /*01c0*/  MOV R11, R8 ;  /* 0x00000008000b7202 */ /* 0x000fce0000000f00 */
.L_x_1:
[----:B0-----:R-:W2:Y:S04]  /*01d0*/  LDG.E.64 R12, desc[UR6][R4.64+-0x20] ;  /* 0xffffe006040c7981 */ /* 0x001ea8000c1e1b00 */
[----:B------:R-:W3:Y:S01]  /*01e0*/  LDG.E.64 R20, desc[UR6][R2.64] ;  /* 0x0000000602147981 */ /* 0x000ee2000c1e1b00 */
[----:B--2---:R-:W-:-:S04]  /*01f0*/  IMAD.WIDE.U32 R14, R9, 0x8, R12 ;  /* 0x00000008090e7825 */ /* 0x004fc800078e000c */
[C---:B------:R-:W-:Y:S02]  /*0200*/  IMAD.WIDE.U32 R12, R10.reuse, 0x8, R12 ;  /* 0x000000080a0c7825 */ /* 0x040fe400078e000c */
[----:B------:R-:W2:Y:S04]  /*0210*/  LDG.E.64 R14, desc[UR6][R14.64] ;  /* 0x000000060e0e7981 */ /* 0x000ea8000c1e1b00 */
[----:B------:R-:W2:Y:S01]  /*0220*/  LDG.E.64 R12, desc[UR6][R12.64] ;  /* 0x000000060c0c7981 */ /* 0x000ea2000c1e1b00 */
[----:B---3--:R-:W-:Y:S01]  /*0230*/  IMAD.WIDE.U32 R20, R10, 0x8, R20 ;  /* 0x000000080a147825 */ /* 0x008fe200078e0014 */
[----:B--2---:R-:W-:-:S07]  /*0240*/  DMUL R16, R14, R12 ;  /* 0x0000000c0e107228 */ /* 0x004fce0000000000 */
[----:B------:R0:W-:Y:S04]  /*0250*/  STG.E.64 desc[UR6][R20.64], R16 ;  /* 0x0000001014007986 */ /* 0x0001e8000c101b06 */
[----:B------:R-:W2:Y:S04]  /*0260*/  LDG.E.64 R22, desc[UR6][R4.64+-0x18] ;  /* 0xffffe80604167981 */ /* 0x000ea8000c1e1b00 */
        /* <DEDUP_REMOVED lines=8> */
[----:B------:R-:W0:Y:S04]  /*02f0*/  LDG.E.64 R26, desc[UR6][R4.64+-0x10] ;  /* 0xfffff006041a7981 */ /* 0x000e28000c1e1b00 */
[----:B------:R-:W2:Y:S01]  /*0300*/  LDG.E.64 R24, desc[UR6][R2.64] ;  /* 0x0000000602187981 */ /* 0x000ea2000c1e1b00 */
[----:B0-----:R-:W-:-:S04]  /*0310*/  IMAD.WIDE.U32 R16, R9, 0x8, R26 ;  /* 0x0000000809107825 */ /* 0x001fc800078e001a */
[C---:B------:R-:W-:Y:S02]  /*0320*/  IMAD.WIDE.U32 R26, R10.reuse, 0x8, R26 ;  /* 0x000000080a1a7825 */ /* 0x040fe400078e001a */
[----:B------:R-:W3:Y:S04]  /*0330*/  LDG.E.64 R16, desc[UR6][R16.64] ;  /* 0x0000000610107981 */ /* 0x000ee8000c1e1b00 */
[----:B------:R-:W3:Y:S01]  /*0340*/  LDG.E.64 R26, desc[UR6][R26.64] ;  /* 0x000000061a1a7981 */ /* 0x000ee2000c1e1b00 */
[----:B--2---:R-:W-:Y:S01]  /*0350*/  IMAD.WIDE.U32 R24, R10, 0x8, R24 ;  /* 0x000000080a187825 */ /* 0x004fe200078e0018 */
[----:B---3--:R-:W-:-:S07]  /*0360*/  DMUL R20, R16, R26 ;  /* 0x0000001a10147228 */ /* 0x008fce0000000000 */
[----:B------:R0:W-:Y:S04]  /*0370*/  STG.E.64 desc[UR6][R24.64], R20 ;  /* 0x0000001418007986 */ /* 0x0001e8000c101b06 */
[----:B------:R-:W1:Y:S04]  /*0380*/  LDG.E.64 R22, desc[UR6][R4.64+-0x8] ;  /* 0xfffff80604167981 */ /* 0x000e68000c1e1b00 */
[----:B------:R-:W2:Y:S01]  /*0390*/  LDG.E.64 R16, desc[UR6][R2.64] ;  /* 0x0000000602107981 */ /* 0x000ea2000c1e1b00 */
[----:B-1----:R-:W-:-:S04]  /*03a0*/  IMAD.WIDE.U32 R12, R9, 0x8, R22 ;  /* 0x00000008090c7825 */ /* 0x002fc800078e0016 */
[C---:B------:R-:W-:Y:S02]  /*03b0*/  IMAD.WIDE.U32 R22, R10.reuse, 0x8, R22 ;  /* 0x000000080a167825 */ /* 0x040fe400078e0016 */
[----:B------:R-:W3:Y:S04]  /*03c0*/  LDG.E.64 R12, desc[UR6][R12.64] ;  /* 0x000000060c0c7981 */ /* 0x000ee8000c1e1b00 */
[----:B------:R-:W3:Y:S01]  /*03d0*/  LDG.E.64 R22, desc[UR6][R22.64] ;  /* 0x0000000616167981 */ /* 0x000ee2000c1e1b00 */
[----:B--2---:R-:W-:Y:S01]  /*03e0*/  IMAD.WIDE.U32 R16, R10, 0x8, R16 ;  /* 0x000000080a107825 */ /* 0x004fe200078e0010 */
[----:B---3--:R-:W-:-:S07]  /*03f0*/  DMUL R14, R12, R22 ;  /* 0x000000160c0e7228 */ /* 0x008fce0000000000 */
[----:B------:R1:W-:Y:S04]  /*0400*/  STG.E.64 desc[UR6][R16.64], R14 ;  /* 0x0000000e10007986 */ /* 0x0003e8000c101b06 */
[----:B------:R-:W2:Y:S04]  /*0410*/  LDG.E.64 R26, desc[UR6][R4.64] ;  /* 0x00000006041a7981 */ /* 0x000ea8000c1e1b00 */
[----:B0-----:R-:W3:Y:S01]  /*0420*/  LDG.E.64 R24, desc[UR6][R2.64] ;  /* 0x0000000602187981 */ /* 0x001ee2000c1e1b00 */
[----:B--2---:R-:W-:-:S04]  /*0430*/  IMAD.WIDE.U32 R20, R9, 0x8, R26 ;  /* 0x0000000809147825 */ /* 0x004fc800078e001a */
[C---:B------:R-:W-:Y:S02]  /*0440*/  IMAD.WIDE.U32 R26, R10.reuse, 0x8, R26 ;  /* 0x000000080a1a7825 */ /* 0x040fe400078e001a */
[----:B------:R-:W2:Y:S04]  /*0450*/  LDG.E.64 R20, desc[UR6][R20.64] ;  /* 0x0000000614147981 */ /* 0x000ea8000c1e1b00 */
[----:B------:R-:W2:Y:S01]  /*0460*/  LDG.E.64 R26, desc[UR6][R26.64] ;  /* 0x000000061a1a7981 */ /* 0x000ea2000c1e1b00 */
[----:B---3--:R-:W-:Y:S01]  /*0470*/  IMAD.WIDE.U32 R24, R10, 0x8, R24 ;  /* 0x000000080a187825 */ /* 0x008fe200078e0018 */
[----:B--2---:R-:W-:-:S07]  /*0480*/  DMUL R12, R20, R26 ;  /* 0x0000001a140c7228 */ /* 0x004fce0000000000 */
        /* <DEDUP_REMOVED lines=20> */
[----:B-1----:R-:W3:Y:S01]  /*05d0*/  LDG.E.64 R20, desc[UR6][R2.64] ;  /* 0x0000000602147981 */ /* 0x002ee2000c1e1b00 */
[----:B--2---:R-:W-:-:S04]  /*05e0*/  IMAD.WIDE.U32 R16, R9, 0x8, R22 ;  /* 0x0000000809107825 */ /* 0x004fc800078e0016 */
[----:B------:R-:W-:Y:S02]  /*05f0*/  IMAD.WIDE.U32 R22, R10, 0x8, R22 ;  /* 0x000000080a167825 */ /* 0x000fe400078e0016 */
[----:B------:R-:W2:Y:S04]  /*0600*/  LDG.E.64 R16, desc[UR6][R16.64] ;  /* 0x0000000610107981 */ /* 0x000ea8000c1e1b00 */
[----:B------:R-:W2:Y:S01]  /*0610*/  LDG.E.64 R22, desc[UR6][R22.64] ;  /* 0x0000000616167981 */ /* 0x000ea2000c1e1b00 */
[----:B------:R-:W-:-:S04]  /*0620*/  IADD3 R11, PT, PT, R11, 0x8, RZ ;  /* 0x000000080b0b7810 */ /* 0x000fc80007ffe0ff */
[----:B------:R-:W-:Y:S01]  /*0630*/  ISETP.NE.AND P2, PT, R11, RZ, PT ;  /* 0x000000ff0b00720c */ /* 0x000fe20003f45270 */
[----:B---3--:R-:W-:Y:S01]  /*0640*/  IMAD.WIDE.U32 R20, R10, 0x8, R20 ;  /* 0x000000080a147825 */ /* 0x008fe200078e0014 */
[----:B------:R-:W-:-:S04]  /*0650*/  IADD3 R4, P3, PT, R4, 0x40, RZ ;  /* 0x0000004004047810 */ /* 0x000fc80007f7e0ff */
[----:B------:R-:W-:Y:S01]  /*0660*/  IADD3.X R5, PT, PT, RZ, R5, RZ, P3, !PT ;  /* 0x00000005ff057210 */ /* 0x000fe20001ffe4ff */
[----:B--2---:R-:W-:-:S07]  /*0670*/  DMUL R12, R16, R22 ;  /* 0x00000016100c7228 */ /* 0x004fce0000000000 */
[----:B------:R0:W-:Y:S01]  /*0680*/  STG.E.64 desc[UR6][R20.64], R12 ;  /* 0x0000000c14007986 */ /* 0x0001e2000c101b06 */
[----:B------:R-:W-:Y:S05]  /*0690*/  @P2 BRA `(.L_x_1) ;  /* 0xfffffff800cc2947 */ /* 0x000fea000383ffff */
[----:B------:R-:W-:-:S07]  /*06a0*/  MOV R11, R0 ;  /* 0x00000000000b7202 */ /* 0x000fce0000000f00 */
.L_x_0:
[----:B------:R-:W-:-:S13]  /*06b0*/  ISETP.NE.AND P2, PT, R18, RZ, PT ;  /* 0x000000ff1200720c */ /* 0x000fda0003f45270 */
[----:B------:R-:W-:Y:S05]  /*06c0*/  @!P2 BRA `(.L_x_2) ;  /* 0x000000040038a947 */ /* 0x000fea0003800000 */
[----:B------:R-:W-:Y:S01]  /*06d0*/  ISETP.NE.AND P2, PT, R6, RZ, PT ;  /* 0x000000ff0600720c */ /* 0x000fe20003f45270 */
[----:B------:R-:W-:-:S12]  /*06e0*/  @!P1 BRA `(.L_x_3) ;  /* 0x00000000009c9947 */ /* 0x000fd80003800000 */
[----:B------:R-:W1:Y:S01]  /*06f0*/  LDC.64 R4, c[0x0][0x380] ;  /* 0x0000e000ff047b82 */ /* 0x000e620000000a00 */
[----:B0-----:R-:W2:Y:S01]  /*0700*/  LDG.E.64 R20, desc[UR6][R2.64] ;  /* 0x0000000602147981 */ /* 0x001ea2000c1e1b00 */
[----:B-1----:R-:W-:-:S05]  /*0710*/  IMAD.WIDE.U32 R4, R11, 0x8, R4 ;  /* 0x000000080b047825 */ /* 0x002fca00078e0004 */
[----:B------:R-:W3:Y:S02]  /*0720*/  LDG.E.64 R12, desc[UR6][R4.64] ;  /* 0x00000006040c7981 */ /* 0x000ee4000c1e1b00 */
[----:B---3--:R-:W-:-:S04]  /*0730*/  IMAD.WIDE.U32 R14, R9, 0x8, R12 ;  /* 0x00000008090e7825 */ /* 0x008fc800078e000c */
[C---:B------:R-:W-:Y:S02]  /*0740*/  IMAD.WIDE.U32 R12, R10.reuse, 0x8, R12 ;  /* 0x000000080a0c7825 */ /* 0x040fe400078e000c */
[----:B------:R-:W3:Y:S04]  /*0750*/  LDG.E.64 R14, desc[UR6][R14.64] ;  /* 0x000000060e0e7981 */ /* 0x000ee8000c1e1b00 */
[----:B------:R-:W3:Y:S01]  /*0760*/  LDG.E.64 R12, desc[UR6][R12.64] ;  /* 0x000000060c0c7981 */ /* 0x000ee2000c1e1b00 */
[----:B--2---:R-:W-:Y:S01]  /*0770*/  IMAD.WIDE.U32 R20, R10, 0x8, R20 ;  /* 0x000000080a147825 */ /* 0x004fe200078e0014 */
[----:B---3--:R-:W-:-:S07]  /*0780*/  DMUL R16, R14, R12 ;  /* 0x0000000c0e107228 */ /* 0x008fce0000000000 */
        /* <DEDUP_REMOVED lines=20> */
[----:B------:R-:W3:Y:S01]  /*08d0*/  LDG.E.64 R16, desc[UR6][R2.64] ;  /* 0x0000000602107981 */ /* 0x000ee2000c1e1b00 */
[----:B-1----:R-:W-:-:S04]  /*08e0*/  IMAD.WIDE.U32 R12, R9, 0x8, R22 ;  /* 0x00000008090c7825 */ /* 0x002fc800078e0016 */
[C---:B------:R-:W-:Y:S02]  /*08f0*/  IMAD.WIDE.U32 R22, R10.reuse, 0x8, R22 ;  /* 0x000000080a167825 */ /* 0x040fe400078e0016 */
[----:B------:R-:W4:Y:S04]  /*0900*/  LDG.E.64 R12, desc[UR6][R12.64] ;  /* 0x000000060c0c7981 */ /* 0x000f28000c1e1b00 */
[----:B------:R-:W4:Y:S01]  /*0910*/  LDG.E.64 R22, desc[UR6][R22.64] ;  /* 0x0000000616167981 */ /* 0x000f22000c1e1b00 */
[----:B---3--:R-:W-:Y:S01]  /*0920*/  IMAD.WIDE.U32 R16, R10, 0x8, R16 ;  /* 0x000000080a107825 */ /* 0x008fe200078e0010 */
[----:B------:R-:W-:Y:S01]  /*0930*/  IADD3 R11, PT, PT, R11, 0x4, RZ ;  /* 0x000000040b0b7810 */ /* 0x000fe20007ffe0ff */
[----:B----4-:R-:W-:-:S07]  /*0940*/  DMUL R14, R12, R22 ;  /* 0x000000160c0e7228 */ /* 0x010fce0000000000 */
[----:B------:R2:W-:Y:S04]  /*0950*/  STG.E.64 desc[UR6][R16.64], R14 ;  /* 0x0000000e10007986 */ /* 0x0005e8000c101b06 */
.L_x_3:
[----:B------:R-:W-:Y:S05]  /*0960*/  @!P2 BRA `(.L_x_2) ;  /* 0x000000000090a947 */ /* 0x000fea0003800000 */
[----:B------:R-:W-:Y:S01]  /*0970*/  ISETP.NE.AND P2, PT, R6, 0x1, PT ;  /* 0x000000010600780c */ /* 0x000fe20003f45270 */
[----:B------:R-:W-:-:S12]  /*0980*/  ULOP3.LUT UP0, URZ, UR8, 0x1, URZ, 0xc0, !UPT ;  /* 0x0000000108ff7892 */ /* 0x000fd8000f80c0ff */
[----:B------:R-:W-:Y:S05]  /*0990*/  @!P2 BRA `(.L_x_4) ;  /* 0x000000000054a947 */ /* 0x000fea0003800000 */
[----:B------:R-:W1:Y:S01]  /*09a0*/  LDC.64 R4, c[0x0][0x380] ;  /* 0x0000e000ff047b82 */ /* 0x000e620000000a00 */
[----:B0-2---:R-:W2:Y:S01]  /*09b0*/  LDG.E.64 R20, desc[UR6][R2.64] ;  /* 0x0000000602147981 */ /* 0x005ea2000c1e1b00 */
        /* <DEDUP_REMOVED lines=16> */
[----:B------:R-:W-:Y:S01]  /*0ac0*/  IADD3 R11, PT, PT, R11, 0x2, RZ ;  /* 0x000000020b0b7810 */ /* 0x000fe20007ffe0ff */
[----:B--2---:R-:W-:-:S07]  /*0ad0*/  DMUL R12, R24, R22 ;  /* 0x00000016180c7228 */ /* 0x004fce0000000000 */
[----:B------:R1:W-:Y:S04]  /*0ae0*/  STG.E.64 desc[UR6][R14.64], R12 ;  /* 0x0000000c0e007986 */ /* 0x0003e8000c101b06 */
.L_x_4:
[----:B------:R-:W-:Y:S05]  /*0af0*/  BRA.U !UP0, `(.L_x_2) ;  /* 0x00000001082c7547 */ /* 0x000fea000b800000 */
[----:B------:R-:W3:Y:S01]  /*0b00*/  LDC.64 R4, c[0x0][0x380] ;  /* 0x0000e000ff047b82 */ /* 0x000ee20000000a00 */
[----:B012---:R-:W2:Y:S01]  /*0b10*/  LDG.E.64 R20, desc[UR6][R2.64] ;  /* 0x0000000602147981 */ /* 0x007ea2000c1e1b00 */
[----:B---3--:R-:W-:-:S06]  /*0b20*/  IMAD.WIDE.U32 R4, R11, 0x8, R4 ;  /* 0x000000080b047825 */ /* 0x008fcc00078e0004 */
        /* <DEDUP_REMOVED lines=8> */
.L_x_2:
[----:B------:R-:W-:-:S04]  /*0bb0*/  IADD3 R10, PT, PT, R10, 0x1, RZ ;  /* 0x000000010a0a7810 */ /* 0x000fc80007ffe0ff */
[----:B------:R-:W-:-:S13]  /*0bc0*/  ISETP.NE.AND P2, PT, R10, UR8, PT ;  /* 0x000000080a007c0c */ /* 0x000fda000bf45270 */
[----:B------:R-:W-:Y:S05]  /*0bd0*/  @P2 BRA `(.L_x_5) ;  /* 0xfffffff400602947 */ /* 0x000fea000383ffff */
[----:B------:R-:W-:Y:S05]  /*0be0*/  @P0 BRA `(.L_x_6) ;  /* 0xfffffff400400947 */ /* 0x000fea000383ffff */
[----:B------:R-:W-:Y:S05]  /*0bf0*/  EXIT ;  /* 0x000000000000794d */ /* 0x000fea0003800000 */
.L_x_7:
[----:B------:R-:W-:-:S00]  /*0c00*/  BRA `(.L_x_7) ;  /* 0xfffffffc00fc7947 */ /* 0x000fc0000383ffff */
[----:B------:R-:W-:-:S00]  /*0c10*/  NOP ;  /* 0x0000000000007918 */ /* 0x000fc00000000000 */
        /* <DEDUP_REMOVED lines=14> */
.L_x_8:


//--------------------- .nv.shared.reserved.0     --------------------------
	.section	.nv.shared.reserved.0,"aw",@nobits
	.weak		__nv_reservedSMEM_offset_0_alias
	.size		__nv_reservedSMEM_offset_0_alias, 0, 64
	.other		__nv_reservedSMEM_offset_0_alias,@"STO_CUDA_RESERVED_SHARED STV_DEFAULT"
__nv_reservedSMEM_offset_0_alias:
	.zero		0
	.zero		64


//--------------------- .nv.constant0._Z15multiply_serialPPdS0_i --------------------------
	.section	.nv.constant0._Z15multiply_serialPPdS0_i,"a",@progbits
	.sectionflags	@""
	.align	4
.nv.constant0._Z15multiply_serialPPdS0_i:
	.zero		916


//--------------------- SYMBOLS --------------------------

	.type		.nv.reservedSmem.offset0,@object
	.size		.nv.reservedSmem.offset0,0x4
